	.target	sm_80

	.elftype	@"ET_EXEC"


//--------------------- .note.nv.tkinfo           --------------------------
	.section	.note.nv.tkinfo,"",@"SHT_NOTE"
	.sectionflags	@"SHF_NOTE_NV_TKINFO"
	.tkinfo
        /*0018*/ 	.word	0x00000002
        /*0030*/ 	.string	""
        /*0030*/ 	.string	"ptxas"
        /*0030*/ 	.string	"Cuda compilation tools, release 13.0, V13.0.88"
        /*0030*/ 	.string	"Build cuda_13.0.r13.0/compiler.36424714_0"
        /*0030*/ 	.string	"-v  -suppress-debug-info  -lineinfo  -arch sm_80 "



//--------------------- .note.nv.cuinfo           --------------------------
	.section	.note.nv.cuinfo,"",@"SHT_NOTE"
	.sectionflags	@"SHF_NOTE_NV_CUINFO"
        /*0018*/ 	.short	0x0002
        /*001a*/ 	.short	0x0050
        /*001c*/ 	.short	0x0082
	.zero		2


//--------------------- .nv.info                  --------------------------
	.section	.nv.info,"",@"SHT_CUDA_INFO"
	.align	4


	//----- nvinfo : EIATTR_REGCOUNT
	.align		4
        /*0000*/ 	.byte	0x04, 0x2f
        /*0002*/ 	.short	(.L_1 - .L_0)
	.align		4
.L_0:
        /*0004*/ 	.word	index@(matmul_kernel)
        /*0008*/ 	.word	0x00000040


	//----- nvinfo : EIATTR_FRAME_SIZE
	.align		4
.L_1:
        /*000c*/ 	.byte	0x04, 0x11
        /*000e*/ 	.short	(.L_3 - .L_2)
	.align		4
.L_2:
        /*0010*/ 	.word	index@(matmul_kernel)
        /*0014*/ 	.word	0x00000000


	//----- nvinfo : EIATTR_MIN_STACK_SIZE
	.align		4
.L_3:
        /*0018*/ 	.byte	0x04, 0x12
        /*001a*/ 	.short	(.L_5 - .L_4)
	.align		4
.L_4:
        /*001c*/ 	.word	index@(matmul_kernel)
        /*0020*/ 	.word	0x00000000
.L_5:


//--------------------- .nv.info.matmul_kernel    --------------------------
	.section	.nv.info.matmul_kernel,"",@"SHT_CUDA_INFO"
	.sectionflags	@""
	.align	4


	//----- nvinfo : EIATTR_CUDA_API_VERSION
	.align		4
        /*0000*/ 	.byte	0x04, 0x37
        /*0002*/ 	.short	(.L_7 - .L_6)
.L_6:
        /*0004*/ 	.word	0x00000082


	//----- nvinfo : EIATTR_SW2861232_WAR
	.align		4
.L_7:
        /*0008*/ 	.byte	0x01, 0x35
	.zero		2


	//----- nvinfo : EIATTR_PARAM_CBANK
	.align		4
        /*000c*/ 	.byte	0x04, 0x0a
        /*000e*/ 	.short	(.L_9 - .L_8)
	.align		4
.L_8:
        /*0010*/ 	.word	index@(.nv.constant0.matmul_kernel)
        /*0014*/ 	.short	0x0160
        /*0016*/ 	.short	0x0050


	//----- nvinfo : EIATTR_CBANK_PARAM_SIZE
	.align		4
.L_9:
        /*0018*/ 	.byte	0x03, 0x19
        /*001a*/ 	.short	0x0050


	//----- nvinfo : EIATTR_KPARAM_INFO
	.align		4
        /*001c*/ 	.byte	0x04, 0x17
        /*001e*/ 	.short	(.L_11 - .L_10)
.L_10:
        /*0020*/ 	.word	0x00000000
        /*0024*/ 	.short	0x000d
        /*0026*/ 	.short	0x0048
        /*0028*/ 	.byte	0x00, 0xf4, 0x21, 0x00


	//----- nvinfo : EIATTR_KPARAM_INFO
	.align		4
.L_11:
        /*002c*/ 	.byte	0x04, 0x17
        /*002e*/ 	.short	(.L_13 - .L_12)
.L_12:
        /*0030*/ 	.word	0x00000000
        /*0034*/ 	.short	0x000c
        /*0036*/ 	.short	0x0040
        /*0038*/ 	.byte	0x00, 0xf4, 0x21, 0x00


	//----- nvinfo : EIATTR_KPARAM_INFO
	.align		4
.L_13:
        /*003c*/ 	.byte	0x04, 0x17
        /*003e*/ 	.short	(.L_15 - .L_14)
.L_14:
        /*0040*/ 	.word	0x00000000
        /*0044*/ 	.short	0x000b
        /*0046*/ 	.short	0x0038
        /*0048*/ 	.byte	0x00, 0xf0, 0x11, 0x00


	//----- nvinfo : EIATTR_KPARAM_INFO
	.align		4
.L_15:
        /*004c*/ 	.byte	0x04, 0x17
        /*004e*/ 	.short	(.L_17 - .L_16)
.L_16:
        /*0050*/ 	.word	0x00000000
        /*0054*/ 	.short	0x000a
        /*0056*/ 	.short	0x0034
        /*0058*/ 	.byte	0x00, 0xf0, 0x11, 0x00


	//----- nvinfo : EIATTR_KPARAM_INFO
	.align		4
.L_17:
        /*005c*/ 	.byte	0x04, 0x17
        /*005e*/ 	.short	(.L_19 - .L_18)
.L_18:
        /*0060*/ 	.word	0x00000000
        /*0064*/ 	.short	0x0009
        /*0066*/ 	.short	0x0030
        /*0068*/ 	.byte	0x00, 0xf0, 0x11, 0x00


	//----- nvinfo : EIATTR_KPARAM_INFO
	.align		4
.L_19:
        /*006c*/ 	.byte	0x04, 0x17
        /*006e*/ 	.short	(.L_21 - .L_20)
.L_20:
        /*0070*/ 	.word	0x00000000
        /*0074*/ 	.short	0x0008
        /*0076*/ 	.short	0x002c
        /*0078*/ 	.byte	0x00, 0xf0, 0x11, 0x00


	//----- nvinfo : EIATTR_KPARAM_INFO
	.align		4
.L_21:
        /*007c*/ 	.byte	0x04, 0x17
        /*007e*/ 	.short	(.L_23 - .L_22)
.L_22:
        /*0080*/ 	.word	0x00000000
        /*0084*/ 	.short	0x0007
        /*0086*/ 	.short	0x0028
        /*0088*/ 	.byte	0x00, 0xf0, 0x11, 0x00


	//----- nvinfo : EIATTR_KPARAM_INFO
	.align		4
.L_23:
        /*008c*/ 	.byte	0x04, 0x17
        /*008e*/ 	.short	(.L_25 - .L_24)
.L_24:
        /*0090*/ 	.word	0x00000000
        /*0094*/ 	.short	0x0006
        /*0096*/ 	.short	0x0024
        /*0098*/ 	.byte	0x00, 0xf0, 0x11, 0x00


	//----- nvinfo : EIATTR_KPARAM_INFO
	.align		4
.L_25:
        /*009c*/ 	.byte	0x04, 0x17
        /*009e*/ 	.short	(.L_27 - .L_26)
.L_26:
        /*00a0*/ 	.word	0x00000000
        /*00a4*/ 	.short	0x0005
        /*00a6*/ 	.short	0x0020
        /*00a8*/ 	.byte	0x00, 0xf0, 0x11, 0x00


	//----- nvinfo : EIATTR_KPARAM_INFO
	.align		4
.L_27:
        /*00ac*/ 	.byte	0x04, 0x17
        /*00ae*/ 	.short	(.L_29 - .L_28)
.L_28:
        /*00b0*/ 	.word	0x00000000
        /*00b4*/ 	.short	0x0004
        /*00b6*/ 	.short	0x001c
        /*00b8*/ 	.byte	0x00, 0xf0, 0x11, 0x00


	//----- nvinfo : EIATTR_KPARAM_INFO
	.align		4
.L_29:
        /*00bc*/ 	.byte	0x04, 0x17
        /*00be*/ 	.short	(.L_31 - .L_30)
.L_30:
        /*00c0*/ 	.word	0x00000000
        /*00c4*/ 	.short	0x0003
        /*00c6*/ 	.short	0x0018
        /*00c8*/ 	.byte	0x00, 0xf0, 0x11, 0x00


	//----- nvinfo : EIATTR_KPARAM_INFO
	.align		4
.L_31:
        /*00cc*/ 	.byte	0x04, 0x17
        /*00ce*/ 	.short	(.L_33 - .L_32)
.L_32:
        /*00d0*/ 	.word	0x00000000
        /*00d4*/ 	.short	0x0002
        /*00d6*/ 	.short	0x0010
        /*00d8*/ 	.byte	0x00, 0xf4, 0x21, 0x00


	//----- nvinfo : EIATTR_KPARAM_INFO
	.align		4
.L_33:
        /*00dc*/ 	.byte	0x04, 0x17
        /*00de*/ 	.short	(.L_35 - .L_34)
.L_34:
        /*00e0*/ 	.word	0x00000000
        /*00e4*/ 	.short	0x0001
        /*00e6*/ 	.short	0x0008
        /*00e8*/ 	.byte	0x00, 0xf4, 0x21, 0x00


	//----- nvinfo : EIATTR_KPARAM_INFO
	.align		4
.L_35:
        /*00ec*/ 	.byte	0x04, 0x17
        /*00ee*/ 	.short	(.L_37 - .L_36)
.L_36:
        /*00f0*/ 	.word	0x00000000
        /*00f4*/ 	.short	0x0000
        /*00f6*/ 	.short	0x0000
        /*00f8*/ 	.byte	0x00, 0xf4, 0x21, 0x00


	//----- nvinfo : EIATTR_MAXREG_COUNT
	.align		4
.L_37:
        /*00fc*/ 	.byte	0x03, 0x1b
        /*00fe*/ 	.short	0x00ff


	//----- nvinfo : EIATTR_NUM_BARRIERS
	.align		4
        /*0100*/ 	.byte	0x02, 0x4c
        /*0102*/ 	.byte	0x01
	.zero		1


	//----- nvinfo : EIATTR_MERCURY_ISA_VERSION
	.align		4
        /*0104*/ 	.byte	0x03, 0x5f
        /*0106*/ 	.short	0x0000


	//----- nvinfo : EIATTR_EXIT_INSTR_OFFSETS
	.align		4
        /*0108*/ 	.byte	0x04, 0x1c
        /*010a*/ 	.short	(.L_39 - .L_38)


	//   ....[0]....
.L_38:
        /*010c*/ 	.word	0x00001570


	//   ....[1]....
        /*0110*/ 	.word	0x000015a0


	//----- nvinfo : EIATTR_REQNTID
	.align		4
.L_39:
        /*0114*/ 	.byte	0x04, 0x10
        /*0116*/ 	.short	(.L_41 - .L_40)
.L_40:
        /*0118*/ 	.word	0x00000100
        /*011c*/ 	.word	0x00000001
        /*0120*/ 	.word	0x00000001
.L_41:


//--------------------- .nv.callgraph             --------------------------
	.section	.nv.callgraph,"",@"SHT_CUDA_CALLGRAPH"
	.align	4
	.sectionentsize	8
	.align		4
        /*0000*/ 	.word	0x00000000
	.align		4
        /*0004*/ 	.word	0xffffffff
	.align		4
        /*0008*/ 	.word	0x00000000
	.align		4
        /*000c*/ 	.word	0xfffffffe
	.align		4
        /*0010*/ 	.word	0x00000000
	.align		4
        /*0014*/ 	.word	0xfffffffd
	.align		4
        /*0018*/ 	.word	0x00000000
	.align		4
        /*001c*/ 	.word	0xfffffffc


//--------------------- .nv.rel.action            --------------------------
	.section	.nv.rel.action,"",@"SHT_CUDA_RELOCINFO"
	.align	8
	.sectionentsize	8
        /*0000*/ 	.byte	0x73, 0x00, 0x00, 0x00, 0x00, 0x00, 0x00, 0x00, 0x00, 0x00, 0x00, 0x11, 0x25, 0x00, 0x05, 0x36


//--------------------- .nv.constant0.matmul_kernel --------------------------
	.section	.nv.constant0.matmul_kernel,"a",@progbits
	.sectionflags	@""
	.align	4
.nv.constant0.matmul_kernel:
	.zero		432


//--------------------- .text.matmul_kernel       --------------------------
	.section	.text.matmul_kernel,"ax",@progbits
	.sectioninfo	@"SHI_REGISTERS=64"
	.align	128
        .global         matmul_kernel
        .type           matmul_kernel,@function
        .size           matmul_kernel,(.L_x_3 - matmul_kernel)
        .other          matmul_kernel,@"STO_CUDA_ENTRY STV_DEFAULT"
matmul_kernel:
.text.matmul_kernel:
[----:B------:R-:W-:Y:S02]  /*0000*/  IMAD.MOV.U32 R1, RZ, RZ, c[0x0][0x28] ;  /* 0x00000a00ff017624 */ /* 0x000fe400078e00ff */
[----:B------:R-:W-:Y:S01]  /*0010*/  IMAD.MOV.U32 R6, RZ, RZ, 0x1f ;  /* 0x0000001fff067424 */ /* 0x000fe200078e00ff */
[----:B------:R-:W0:Y:S01]  /*0020*/  S2R R5, SR_CTAID.X ;  /* 0x0000000000057919 */ /* 0x000e220000002500 */
[----:B------:R-:W-:Y:S01]  /*0030*/  IMAD.MOV.U32 R12, RZ, RZ, c[0x0][0x180] ;  /* 0x00006000ff0c7624 */ /* 0x000fe200078e00ff */
[----:B------:R-:W-:Y:S02]  /*0040*/  ULDC.64 UR6, c[0x0][0x118] ;  /* 0x0000460000067ab9 */ /* 0x000fe40000000a00 */
[----:B------:R-:W-:Y:S02]  /*0050*/  IADD3 R0, R6, c[0x0][0x17c], RZ ;  /* 0x00005f0006007a10 */ /* 0x000fe40007ffe0ff */
[----:B------:R-:W-:Y:S02]  /*0060*/  IADD3 R12, R12, 0x1f, RZ ;  /* 0x0000001f0c0c7810 */ /* 0x000fe40007ffe0ff */
[----:B------:R-:W-:-:S04]  /*0070*/  SHF.R.S32.HI R3, RZ, 0x1f, R0 ;  /* 0x0000001fff037819 */ /* 0x000fc80000011400 */
[----:B------:R-:W-:-:S04]  /*0080*/  LEA.HI R3, R3, R0, RZ, 0x5 ;  /* 0x0000000003037211 */ /* 0x000fc800078f28ff */
[----:B------:R-:W-:-:S05]  /*0090*/  SHF.R.S32.HI R3, RZ, 0x5, R3 ;  /* 0x00000005ff037819 */ /* 0x000fca0000011403 */
[----:B------:R-:W-:Y:S01]  /*00a0*/  IMAD.SHL.U32 R4, R3, 0x8, RZ ;  /* 0x0000000803047824 */ /* 0x000fe200078e00ff */
[----:B0-----:R-:W-:-:S04]  /*00b0*/  IABS R10, R5 ;  /* 0x00000005000a7213 */ /* 0x001fc80000000000 */
[-C--:B------:R-:W-:Y:S02]  /*00c0*/  IABS R7, R4.reuse ;  /* 0x0000000400077213 */ /* 0x080fe40000000000 */
[----:B------:R-:W-:Y:S02]  /*00d0*/  IABS R11, R4 ;  /* 0x00000004000b7213 */ /* 0x000fe40000000000 */
[----:B------:R-:W0:Y:S08]  /*00e0*/  I2F.RP R0, R7 ;  /* 0x0000000700007306 */ /* 0x000e300000209400 */
[----:B0-----:R-:W0:Y:S02]  /*00f0*/  MUFU.RCP R0, R0 ;  /* 0x0000000000007308 */ /* 0x001e240000001000 */
[----:B0-----:R-:W-:Y:S01]  /*0100*/  IADD3 R2, R0, 0xffffffe, RZ ;  /* 0x0ffffffe00027810 */ /* 0x001fe20007ffe0ff */
[----:B------:R-:W-:-:S05]  /*0110*/  IMAD.MOV R0, RZ, RZ, -R11 ;  /* 0x000000ffff007224 */ /* 0x000fca00078e0a0b */
[----:B------:R0:W1:Y:S02]  /*0120*/  F2I.FTZ.U32.TRUNC.NTZ R3, R2 ;  /* 0x0000000200037305 */ /* 0x000064000021f000 */
[----:B0-----:R-:W-:Y:S02]  /*0130*/  IMAD.MOV.U32 R2, RZ, RZ, RZ ;  /* 0x000000ffff027224 */ /* 0x001fe400078e00ff */
[----:B-1----:R-:W-:-:S04]  /*0140*/  IMAD.MOV R8, RZ, RZ, -R3 ;  /* 0x000000ffff087224 */ /* 0x002fc800078e0a03 */
[----:B------:R-:W-:Y:S02]  /*0150*/  IMAD R9, R8, R7, RZ ;  /* 0x0000000708097224 */ /* 0x000fe400078e02ff */
[----:B------:R-:W-:Y:S02]  /*0160*/  IMAD.MOV.U32 R8, RZ, RZ, R10 ;  /* 0x000000ffff087224 */ /* 0x000fe400078e000a */
[----:B------:R-:W-:-:S06]  /*0170*/  IMAD.HI.U32 R3, R3, R9, R2 ;  /* 0x0000000903037227 */ /* 0x000fcc00078e0002 */
[----:B------:R-:W-:-:S04]  /*0180*/  IMAD.HI.U32 R3, R3, R8, RZ ;  /* 0x0000000803037227 */ /* 0x000fc800078e00ff */
[----:B------:R-:W-:-:S05]  /*0190*/  IMAD R0, R3, R0, R8 ;  /* 0x0000000003007224 */ /* 0x000fca00078e0208 */
[----:B------:R-:W-:-:S13]  /*01a0*/  ISETP.GT.U32.AND P1, PT, R7, R0, PT ;  /* 0x000000000700720c */ /* 0x000fda0003f24070 */
[----:B------:R-:W-:Y:S01]  /*01b0*/  @!P1 IMAD.IADD R0, R0, 0x1, -R7 ;  /* 0x0000000100009824 */ /* 0x000fe200078e0a07 */
[----:B------:R-:W-:Y:S02]  /*01c0*/  @!P1 IADD3 R3, R3, 0x1, RZ ;  /* 0x0000000103039810 */ /* 0x000fe40007ffe0ff */
[----:B------:R-:W-:Y:S02]  /*01d0*/  ISETP.NE.AND P1, PT, R4, RZ, PT ;  /* 0x000000ff0400720c */ /* 0x000fe40003f25270 */
[----:B------:R-:W-:Y:S02]  /*01e0*/  ISETP.GE.U32.AND P0, PT, R0, R7, PT ;  /* 0x000000070000720c */ /* 0x000fe40003f06070 */
[----:B------:R-:W-:-:S04]  /*01f0*/  LOP3.LUT R0, R5, R4, RZ, 0x3c, !PT ;  /* 0x0000000405007212 */ /* 0x000fc800078e3cff */
[----:B------:R-:W-:Y:S02]  /*0200*/  ISETP.GE.AND P2, PT, R0, RZ, PT ;  /* 0x000000ff0000720c */ /* 0x000fe40003f46270 */
[----:B------:R-:W-:-:S05]  /*0210*/  IADD3 R0, R6, c[0x0][0x178], RZ ;  /* 0x00005e0006007a10 */ /* 0x000fca0007ffe0ff */
[----:B------:R-:W-:-:S05]  /*0220*/  @P0 IADD3 R3, R3, 0x1, RZ ;  /* 0x0000000103030810 */ /* 0x000fca0007ffe0ff */
[----:B------:R-:W-:Y:S01]  /*0230*/  IMAD.MOV.U32 R2, RZ, RZ, R3 ;  /* 0x000000ffff027224 */ /* 0x000fe200078e0003 */
[----:B------:R-:W-:-:S03]  /*0240*/  SHF.R.S32.HI R3, RZ, 0x1f, R0 ;  /* 0x0000001fff037819 */ /* 0x000fc60000011400 */
[----:B------:R-:W-:Y:S01]  /*0250*/  @!P2 IMAD.MOV R2, RZ, RZ, -R2 ;  /* 0x000000ffff02a224 */ /* 0x000fe200078e0a02 */
[----:B------:R-:W-:Y:S02]  /*0260*/  @!P1 LOP3.LUT R2, RZ, R4, RZ, 0x33, !PT ;  /* 0x00000004ff029212 */ /* 0x000fe400078e33ff */
[----:B------:R-:W-:-:S03]  /*0270*/  LEA.HI R3, R3, R0, RZ, 0x5 ;  /* 0x0000000003037211 */ /* 0x000fc600078f28ff */
[----:B------:R-:W-:Y:S02]  /*0280*/  IMAD.SHL.U32 R11, R2, 0x8, RZ ;  /* 0x00000008020b7824 */ /* 0x000fe400078e00ff */
[----:B------:R-:W-:-:S03]  /*0290*/  IMAD.MOV R2, RZ, RZ, -R2 ;  /* 0x000000ffff027224 */ /* 0x000fc600078e0a02 */
[----:B------:R-:W-:Y:S01]  /*02a0*/  LEA.HI.SX32 R3, R3, -R11, 0x1b ;  /* 0x8000000b03037211 */ /* 0x000fe200078fdaff */
[----:B------:R-:W-:-:S03]  /*02b0*/  IMAD R4, R4, R2, R5 ;  /* 0x0000000204047224 */ /* 0x000fc600078e0205 */
[----:B------:R-:W-:Y:S02]  /*02c0*/  IMNMX R13, R3, 0x8, PT ;  /* 0x00000008030d7817 */ /* 0x000fe40003800200 */
[----:B------:R-:W-:Y:S02]  /*02d0*/  IABS R9, R4 ;  /* 0x0000000400097213 */ /* 0x000fe40000000000 */
[----:B------:R-:W-:-:S04]  /*02e0*/  IABS R7, R13 ;  /* 0x0000000d00077213 */ /* 0x000fc80000000000 */
[----:B------:R-:W0:Y:S08]  /*02f0*/  I2F.RP R0, R7 ;  /* 0x0000000700007306 */ /* 0x000e300000209400 */
[----:B0-----:R-:W0:Y:S02]  /*0300*/  MUFU.RCP R0, R0 ;  /* 0x0000000000007308 */ /* 0x001e240000001000 */
[----:B0-----:R-:W-:-:S06]  /*0310*/  IADD3 R3, R0, 0xffffffe, RZ ;  /* 0x0ffffffe00037810 */ /* 0x001fcc0007ffe0ff */
[----:B------:R-:W0:Y:S02]  /*0320*/  F2I.FTZ.U32.TRUNC.NTZ R3, R3 ;  /* 0x0000000300037305 */ /* 0x000e24000021f000 */
[----:B0-----:R-:W-:-:S04]  /*0330*/  IMAD.MOV R6, RZ, RZ, -R3 ;  /* 0x000000ffff067224 */ /* 0x001fc800078e0a03 */
[----:B------:R-:W-:Y:S01]  /*0340*/  IMAD.MOV.U32 R2, RZ, RZ, R6 ;  /* 0x000000ffff027224 */ /* 0x000fe200078e0006 */
[----:B------:R-:W-:-:S03]  /*0350*/  IABS R6, R13 ;  /* 0x0000000d00067213 */ /* 0x000fc60000000000 */
[----:B------:R-:W-:Y:S02]  /*0360*/  IMAD R5, R2, R7, RZ ;  /* 0x0000000702057224 */ /* 0x000fe400078e02ff */
[----:B------:R-:W-:Y:S02]  /*0370*/  IMAD.MOV.U32 R2, RZ, RZ, RZ ;  /* 0x000000ffff027224 */ /* 0x000fe400078e00ff */
[----:B------:R-:W-:Y:S02]  /*0380*/  IMAD.MOV R0, RZ, RZ, -R6 ;  /* 0x000000ffff007224 */ /* 0x000fe400078e0a06 */
        /* <DEDUP_REMOVED lines=10> */
[----:B------:R-:W0:Y:S05]  /*0430*/  S2R R0, SR_TID.X ;  /* 0x0000000000007919 */ /* 0x000e2a0000002100 */
[----:B------:R-:W-:Y:S02]  /*0440*/  @P0 IADD3 R2, R2, 0x1, RZ ;  /* 0x0000000102020810 */ /* 0x000fe40007ffe0ff */
[----:B------:R-:W-:-:S03]  /*0450*/  ISETP.GT.AND P0, PT, R12, 0x1f, PT ;  /* 0x0000001f0c00780c */ /* 0x000fc60003f04270 */
[----:B------:R-:W-:-:S04]  /*0460*/  IMAD.MOV.U32 R7, RZ, RZ, R2 ;  /* 0x000000ffff077224 */ /* 0x000fc800078e0002 */
[----:B------:R-:W-:Y:S01]  /*0470*/  @!P2 IMAD.MOV R7, RZ, RZ, -R7 ;  /* 0x000000ffff07a224 */ /* 0x000fe200078e0a07 */
[----:B------:R-:W-:-:S05]  /*0480*/  @!P1 LOP3.LUT R7, RZ, R13, RZ, 0x33, !PT ;  /* 0x0000000dff079212 */ /* 0x000fca00078e33ff */
[----:B------:R-:W-:Y:S01]  /*0490*/  IMAD.MOV R2, RZ, RZ, -R7 ;  /* 0x000000ffff027224 */ /* 0x000fe200078e0a07 */
[----:B------:R-:W-:Y:S02]  /*04a0*/  @!P0 PRMT R16, RZ, 0x7610, R16 ;  /* 0x00007610ff108816 */ /* 0x000fe40000000010 */
[----:B------:R-:W-:Y:S01]  /*04b0*/  @!P0 PRMT R18, RZ, 0x7610, R18 ;  /* 0x00007610ff128816 */ /* 0x000fe20000000012 */
[----:B------:R-:W-:Y:S01]  /*04c0*/  IMAD R2, R13, R2, R4 ;  /* 0x000000020d027224 */ /* 0x000fe200078e0204 */
[----:B0-----:R-:W-:Y:S01]  /*04d0*/  SHF.R.U32.HI R4, RZ, 0x5, R0 ;  /* 0x00000005ff047819 */ /* 0x001fe20000011600 */
[----:B------:R-:W-:Y:S01]  /*04e0*/  IMAD.SHL.U32 R13, R7, 0x20, RZ ;  /* 0x00000020070d7824 */ /* 0x000fe200078e00ff */
[C---:B------:R-:W-:Y:S01]  /*04f0*/  LEA.HI R3, R0.reuse, 0x18, RZ, 0x1b ;  /* 0x0000001800037811 */ /* 0x040fe200078fd8ff */
[----:B------:R-:W-:Y:S01]  /*0500*/  IMAD.IADD R11, R11, 0x1, R2 ;  /* 0x000000010b0b7824 */ /* 0x000fe200078e0202 */
[C---:B------:R-:W-:Y:S01]  /*0510*/  LOP3.LUT R2, R0.reuse, 0x1f, RZ, 0xc0, !PT ;  /* 0x0000001f00027812 */ /* 0x040fe200078ec0ff */
[----:B------:R-:W-:Y:S01]  /*0520*/  @!P0 IMAD.SHL.U32 R5, R0, 0x20, RZ ;  /* 0x0000002000058824 */ /* 0x000fe200078e00ff */
[----:B------:R-:W-:Y:S01]  /*0530*/  SGXT.U32 R4, R4, 0x3 ;  /* 0x000000030404781a */ /* 0x000fe20000000000 */
[----:B------:R-:W-:Y:S01]  /*0540*/  @!P0 IMAD.SHL.U32 R6, R0, 0x40, RZ ;  /* 0x0000004000068824 */ /* 0x000fe200078e00ff */
[----:B------:R-:W-:Y:S01]  /*0550*/  @!P0 PRMT R16, R16, 0x5410, RZ ;  /* 0x0000541010108816 */ /* 0x000fe200000000ff */
[----:B------:R-:W-:Y:S01]  /*0560*/  IMAD.IADD R10, R3, 0x1, R13 ;  /* 0x00000001030a7824 */ /* 0x000fe200078e020d */
[----:B------:R-:W-:Y:S01]  /*0570*/  @!P0 PRMT R18, R18, 0x5410, RZ ;  /* 0x0000541012128816 */ /* 0x000fe200000000ff */
[----:B------:R-:W-:Y:S01]  /*0580*/  IMAD R11, R11, 0x20, R2 ;  /* 0x000000200b0b7824 */ /* 0x000fe200078e0202 */
[----:B------:R-:W-:-:S02]  /*0590*/  LOP3.LUT R7, R13, R4, RZ, 0xfc, !PT ;  /* 0x000000040d077212 */ /* 0x000fc400078efcff */
[C-C-:B------:R-:W-:Y:S02]  /*05a0*/  LOP3.LUT R8, R13.reuse, 0x8, R4.reuse, 0xfe, !PT ;  /* 0x000000080d087812 */ /* 0x140fe400078efe04 */
[----:B------:R-:W-:Y:S01]  /*05b0*/  LOP3.LUT R9, R13, 0x10, R4, 0xfe, !PT ;  /* 0x000000100d097812 */ /* 0x000fe200078efe04 */
[----:B------:R-:W-:Y:S05]  /*05c0*/  @!P0 BRA `(.L_x_0) ;  /* 0x00000ca000008947 */ /* 0x000fea0003800000 */
[----:B------:R-:W-:Y:S01]  /*05d0*/  IABS R13, c[0x0][0x17c] ;  /* 0x00005f00000d7a13 */ /* 0x000fe20000000000 */
[C---:B------:R-:W-:Y:S01]  /*05e0*/  IMAD.SHL.U32 R21, R0.reuse, 0x2, RZ ;  /* 0x0000000200157824 */ /* 0x040fe200078e00ff */
[----:B------:R-:W-:Y:S01]  /*05f0*/  IABS R14, c[0x0][0x178] ;  /* 0x00005e00000e7a13 */ /* 0x000fe20000000000 */
[----:B------:R-:W-:Y:S01]  /*0600*/  IMAD.SHL.U32 R24, R0, 0x10, RZ ;  /* 0x0000001000187824 */ /* 0x000fe200078e00ff */
[----:B------:R-:W0:Y:S01]  /*0610*/  I2F.RP R5, R13 ;  /* 0x0000000d00057306 */ /* 0x000e220000209400 */
[----:B------:R-:W-:Y:S01]  /*0620*/  IABS R22, R8 ;  /* 0x0000000800167213 */ /* 0x000fe20000000000 */
[----:B------:R-:W-:Y:S01]  /*0630*/  IMAD R51, R3, c[0x0][0x188], RZ ;  /* 0x0000620003337a24 */ /* 0x000fe200078e02ff */
[----:B------:R-:W-:Y:S01]  /*0640*/  IABS R28, R7 ;  /* 0x00000007001c7213 */ /* 0x000fe20000000000 */
[C---:B------:R-:W-:Y:S01]  /*0650*/  IMAD R55, R4.reuse, c[0x0][0x188], RZ ;  /* 0x0000620004377a24 */ /* 0x040fe200078e02ff */
[----:B------:R-:W-:Y:S01]  /*0660*/  IABS R23, R11 ;  /* 0x0000000b00177213 */ /* 0x000fe20000000000 */
[----:B------:R-:W-:Y:S01]  /*0670*/  IMAD.MOV.U32 R43, RZ, RZ, c[0x0][0x18c] ;  /* 0x00006300ff2b7624 */ /* 0x000fe200078e00ff */
[C---:B------:R-:W-:Y:S01]  /*0680*/  LOP3.LUT R27, R4.reuse, 0x10, RZ, 0xfc, !PT ;  /* 0x00000010041b7812 */ /* 0x040fe200078efcff */
[----:B------:R-:W1:Y:S01]  /*0690*/  I2F.RP R6, R14 ;  /* 0x0000000e00067306 */ /* 0x000e620000209400 */
[----:B------:R-:W-:Y:S01]  /*06a0*/  LOP3.LUT R38, R4, 0x8, RZ, 0xfc, !PT ;  /* 0x0000000804267812 */ /* 0x000fe200078efcff */
[----:B------:R-:W-:Y:S01]  /*06b0*/  IMAD.MOV.U32 R42, RZ, RZ, c[0x0][0x188] ;  /* 0x00006200ff2a7624 */ /* 0x000fe200078e00ff */
[----:B------:R-:W-:Y:S01]  /*06c0*/  ULDC UR4, c[0x0][0x180] ;  /* 0x0000600000047ab9 */ /* 0x000fe20000000800 */
[----:B------:R-:W-:-:S02]  /*06d0*/  IMAD R59, R27, c[0x0][0x188], RZ ;  /* 0x000062001b3b7a24 */ /* 0x000fc400078e02ff */
[----:B------:R-:W-:Y:S02]  /*06e0*/  IMAD R41, R38, c[0x0][0x188], RZ ;  /* 0x0000620026297a24 */ /* 0x000fe400078e02ff */
[----:B0-----:R-:W0:Y:S01]  /*06f0*/  MUFU.RCP R5, R5 ;  /* 0x0000000500057308 */ /* 0x001e220000001000 */
[----:B------:R-:W-:Y:S02]  /*0700*/  IMAD R39, R2, c[0x0][0x18c], RZ ;  /* 0x0000630002277a24 */ /* 0x000fe400078e02ff */
[----:B------:R-:W-:Y:S02]  /*0710*/  IMAD.SHL.U32 R43, R43, 0x20, RZ ;  /* 0x000000202b2b7824 */ /* 0x000fe400078e00ff */
[----:B------:R-:W-:-:S03]  /*0720*/  IMAD.SHL.U32 R42, R42, 0x20, RZ ;  /* 0x000000202a2a7824 */ /* 0x000fc600078e00ff */
[----:B-1----:R-:W1:Y:S01]  /*0730*/  MUFU.RCP R6, R6 ;  /* 0x0000000600067308 */ /* 0x002e620000001000 */
[----:B0-----:R-:W-:-:S07]  /*0740*/  IADD3 R16, R5, 0xffffffe, RZ ;  /* 0x0ffffffe05107810 */ /* 0x001fce0007ffe0ff */
[----:B------:R0:W2:Y:S01]  /*0750*/  F2I.FTZ.U32.TRUNC.NTZ R17, R16 ;  /* 0x0000001000117305 */ /* 0x0000a2000021f000 */
[----:B-1----:R-:W-:Y:S02]  /*0760*/  IADD3 R18, R6, 0xffffffe, RZ ;  /* 0x0ffffffe06127810 */ /* 0x002fe40007ffe0ff */
[----:B------:R-:W-:-:S05]  /*0770*/  IABS R6, R9 ;  /* 0x0000000900067213 */ /* 0x000fca0000000000 */
[----:B------:R1:W3:Y:S01]  /*0780*/  F2I.FTZ.U32.TRUNC.NTZ R19, R18 ;  /* 0x0000001200137305 */ /* 0x0002e2000021f000 */
[----:B0-----:R-:W-:Y:S02]  /*0790*/  IMAD.MOV.U32 R16, RZ, RZ, RZ ;  /* 0x000000ffff107224 */ /* 0x001fe400078e00ff */
[----:B--2---:R-:W-:Y:S02]  /*07a0*/  IMAD.MOV R20, RZ, RZ, -R17 ;  /* 0x000000ffff147224 */ /* 0x004fe400078e0a11 */
[----:B-1----:R-:W-:Y:S02]  /*07b0*/  IMAD.MOV.U32 R18, RZ, RZ, RZ ;  /* 0x000000ffff127224 */ /* 0x002fe400078e00ff */
[----:B------:R-:W-:Y:S01]  /*07c0*/  IMAD R15, R20, R13, RZ ;  /* 0x0000000d140f7224 */ /* 0x000fe200078e02ff */
[----:B------:R-:W-:Y:S01]  /*07d0*/  IABS R20, R10 ;  /* 0x0000000a00147213 */ /* 0x000fe20000000000 */
[----:B---3--:R-:W-:Y:S02]  /*07e0*/  IMAD.MOV R5, RZ, RZ, -R19 ;  /* 0x000000ffff057224 */ /* 0x008fe400078e0a13 */
[----:B------:R-:W-:-:S04]  /*07f0*/  IMAD.HI.U32 R17, R17, R15, R16 ;  /* 0x0000000f11117227 */ /* 0x000fc800078e0010 */
[----:B------:R-:W-:Y:S02]  /*0800*/  IMAD R5, R5, R14, RZ ;  /* 0x0000000e05057224 */ /* 0x000fe400078e02ff */
[----:B------:R-:W-:Y:S02]  /*0810*/  IMAD.MOV.U32 R16, RZ, RZ, R20 ;  /* 0x000000ffff107224 */ /* 0x000fe400078e0014 */
[----:B------:R-:W-:-:S04]  /*0820*/  IMAD.HI.U32 R19, R19, R5, R18 ;  /* 0x0000000513137227 */ /* 0x000fc800078e0012 */
[----:B------:R-:W-:Y:S02]  /*0830*/  IMAD.MOV.U32 R20, RZ, RZ, R6 ;  /* 0x000000ffff147224 */ /* 0x000fe400078e0006 */
[----:B------:R-:W-:-:S04]  /*0840*/  IMAD.HI.U32 R5, R17, R16, RZ ;  /* 0x0000001011057227 */ /* 0x000fc800078e00ff */
[----:B------:R-:W-:-:S04]  /*0850*/  IMAD.HI.U32 R6, R17, R20, RZ ;  /* 0x0000001411067227 */ /* 0x000fc800078e00ff */
[----:B------:R-:W-:Y:S02]  /*0860*/  IMAD.MOV R5, RZ, RZ, -R5 ;  /* 0x000000ffff057224 */ /* 0x000fe400078e0a05 */
[----:B------:R-:W-:-:S04]  /*0870*/  IMAD.HI.U32 R15, R17, R22, RZ ;  /* 0x00000016110f7227 */ /* 0x000fc800078e00ff */
[----:B------:R-:W-:Y:S02]  /*0880*/  IMAD.MOV R6, RZ, RZ, -R6 ;  /* 0x000000ffff067224 */ /* 0x000fe400078e0a06 */
[C---:B------:R-:W-:Y:S02]  /*0890*/  IMAD R16, R13.reuse, R5, R16 ;  /* 0x000000050d107224 */ /* 0x040fe400078e0210 */
[----:B------:R-:W-:Y:S02]  /*08a0*/  IMAD.MOV R15, RZ, RZ, -R15 ;  /* 0x000000ffff0f7224 */ /* 0x000fe400078e0a0f */
[C---:B------:R-:W-:Y:S01]  /*08b0*/  IMAD R18, R13.reuse, R6, R20 ;  /* 0x000000060d127224 */ /* 0x040fe200078e0214 */
[C---:B------:R-:W-:Y:S01]  /*08c0*/  ISETP.GT.U32.AND P0, PT, R13.reuse, R16, PT ;  /* 0x000000100d00720c */ /* 0x040fe20003f04070 */
[----:B------:R-:W-:Y:S01]  /*08d0*/  IMAD R20, R13, R15, R22 ;  /* 0x0000000f0d147224 */ /* 0x000fe200078e0216 */
[----:B------:R-:W-:Y:S01]  /*08e0*/  LOP3.LUT R22, R21, 0x10, RZ, 0xc0, !PT ;  /* 0x0000001015167812 */ /* 0x000fe200078ec0ff */
[----:B------:R-:W-:Y:S01]  /*08f0*/  IMAD.HI.U32 R17, R17, R28, RZ ;  /* 0x0000001c11117227 */ /* 0x000fe200078e00ff */
[----:B------:R-:W-:-:S02]  /*0900*/  ISETP.GT.U32.AND P1, PT, R13, R18, PT ;  /* 0x000000120d00720c */ /* 0x000fc40003f24070 */
[----:B------:R-:W-:Y:S01]  /*0910*/  ISETP.GT.U32.AND P2, PT, R13, R20, PT ;  /* 0x000000140d00720c */ /* 0x000fe20003f44070 */
[----:B------:R-:W-:-:S04]  /*0920*/  IMAD.HI.U32 R19, R19, R23, RZ ;  /* 0x0000001713137227 */ /* 0x000fc800078e00ff */
[----:B------:R-:W-:Y:S02]  /*0930*/  IMAD.MOV R17, RZ, RZ, -R17 ;  /* 0x000000ffff117224 */ /* 0x000fe400078e0a11 */
[----:B------:R-:W-:Y:S01]  /*0940*/  IMAD.MOV R15, RZ, RZ, -R19 ;  /* 0x000000ffff0f7224 */ /* 0x000fe200078e0a13 */
[----:B------:R-:W-:Y:S01]  /*0950*/  SHF.R.U32.HI R19, RZ, 0x2, R0 ;  /* 0x00000002ff137819 */ /* 0x000fe20000011600 */
[C---:B------:R-:W-:Y:S02]  /*0960*/  IMAD R28, R13.reuse, R17, R28 ;  /* 0x000000110d1c7224 */ /* 0x040fe400078e021c */
[----:B------:R-:W-:Y:S01]  /*0970*/  IMAD R15, R14, R15, R23 ;  /* 0x0000000f0e0f7224 */ /* 0x000fe200078e0217 */
[----:B------:R-:W-:Y:S01]  /*0980*/  LOP3.LUT R22, R22, 0x20, R19, 0xf8, !PT ;  /* 0x0000002016167812 */ /* 0x000fe200078ef813 */
[--C-:B------:R-:W-:Y:S01]  /*0990*/  @!P0 IMAD.IADD R16, R16, 0x1, -R13.reuse ;  /* 0x0000000110108824 */ /* 0x100fe200078e0a0d */
[C---:B------:R-:W-:Y:S01]  /*09a0*/  ISETP.GT.U32.AND P3, PT, R13.reuse, R28, PT ;  /* 0x0000001c0d00720c */ /* 0x040fe20003f64070 */
[--C-:B------:R-:W-:Y:S01]  /*09b0*/  @!P1 IMAD.IADD R18, R18, 0x1, -R13.reuse ;  /* 0x0000000112129824 */ /* 0x100fe200078e0a0d */
[----:B------:R-:W-:Y:S01]  /*09c0*/  ISETP.GT.U32.AND P4, PT, R14, R15, PT ;  /* 0x0000000f0e00720c */ /* 0x000fe20003f84070 */
[----:B------:R-:W-:Y:S01]  /*09d0*/  @!P2 IMAD.IADD R20, R20, 0x1, -R13 ;  /* 0x000000011414a824 */ /* 0x000fe200078e0a0d */
[C---:B------:R-:W-:Y:S01]  /*09e0*/  ISETP.GT.U32.AND P1, PT, R13.reuse, R16, PT ;  /* 0x000000100d00720c */ /* 0x040fe20003f24070 */
[C---:B------:R-:W-:Y:S01]  /*09f0*/  IMAD.SHL.U32 R5, R0.reuse, 0x8, RZ ;  /* 0x0000000800057824 */ /* 0x040fe200078e00ff */
[C---:B------:R-:W-:Y:S01]  /*0a00*/  ISETP.GT.U32.AND P6, PT, R13.reuse, R18, PT ;  /* 0x000000120d00720c */ /* 0x040fe20003fc4070 */
[----:B------:R-:W-:Y:S01]  /*0a10*/  IMAD.SHL.U32 R6, R0, 0x40, RZ ;  /* 0x0000004000067824 */ /* 0x000fe200078e00ff */
[----:B------:R-:W-:-:S02]  /*0a20*/  ISETP.GT.U32.AND P5, PT, R13, R20, PT ;  /* 0x000000140d00720c */ /* 0x000fc40003fa4070 */
[----:B------:R-:W-:Y:S02]  /*0a30*/  LOP3.LUT R5, R5, 0x30, RZ, 0xc0, !PT ;  /* 0x0000003005057812 */ /* 0x000fe400078ec0ff */
[----:B------:R-:W-:Y:S01]  /*0a40*/  ISETP.GE.AND P0, PT, R10, RZ, PT ;  /* 0x000000ff0a00720c */ /* 0x000fe20003f06270 */
[--C-:B------:R-:W-:Y:S01]  /*0a50*/  @!P3 IMAD.IADD R28, R28, 0x1, -R13.reuse ;  /* 0x000000011c1cb824 */ /* 0x100fe200078e0a0d */
[----:B------:R-:W-:Y:S01]  /*0a60*/  LOP3.LUT R17, R5, 0x1c0, R6, 0xf8, !PT ;  /* 0x000001c005117812 */ /* 0x000fe200078ef806 */
[----:B------:R-:W-:Y:S01]  /*0a70*/  @!P4 IMAD.IADD R15, R15, 0x1, -R14 ;  /* 0x000000010f0fc824 */ /* 0x000fe200078e0a0e */
[----:B------:R-:W-:Y:S01]  /*0a80*/  LOP3.LUT R24, R5, 0x600, R24, 0xf8, !PT ;  /* 0x0000060005187812 */ /* 0x000fe200078ef818 */
[--C-:B------:R-:W-:Y:S01]  /*0a90*/  @!P1 IMAD.IADD R16, R16, 0x1, -R13.reuse ;  /* 0x0000000110109824 */ /* 0x100fe200078e0a0d */
[----:B------:R-:W-:Y:S01]  /*0aa0*/  ISETP.GE.AND P1, PT, R8, RZ, PT ;  /* 0x000000ff0800720c */ /* 0x000fe20003f26270 */
[--C-:B------:R-:W-:Y:S01]  /*0ab0*/  @!P6 IMAD.IADD R18, R18, 0x1, -R13.reuse ;  /* 0x000000011212e824 */ /* 0x100fe200078e0a0d */
[----:B------:R-:W-:Y:S01]  /*0ac0*/  ISETP.GT.U32.AND P4, PT, R13, R28, PT ;  /* 0x0000001c0d00720c */ /* 0x000fe20003f84070 */
[----:B------:R-:W-:Y:S01]  /*0ad0*/  @!P5 IMAD.IADD R20, R20, 0x1, -R13 ;  /* 0x000000011414d824 */ /* 0x000fe200078e0a0d */
[----:B------:R-:W-:Y:S01]  /*0ae0*/  LOP3.LUT R23, R17, R22, RZ, 0x3c, !PT ;  /* 0x0000001611177212 */ /* 0x000fe200078e3cff */
[----:B------:R-:W-:Y:S01]  /*0af0*/  IMAD.SHL.U32 R5, R0, 0x20, RZ ;  /* 0x0000002000057824 */ /* 0x000fe200078e00ff */
[----:B------:R-:W-:Y:S01]  /*0b00*/  LOP3.LUT R22, R24, 0x30, R21, 0x78, !PT ;  /* 0x0000003018167812 */ /* 0x000fe200078e7815 */
[----:B------:R-:W-:Y:S01]  /*0b10*/  @!P0 IMAD.MOV R16, RZ, RZ, -R16 ;  /* 0x000000ffff108224 */ /* 0x000fe200078e0a10 */
[----:B------:R-:W-:-:S02]  /*0b20*/  LOP3.LUT R25, R6, 0x1c0, RZ, 0xc0, !PT ;  /* 0x000001c006197812 */ /* 0x000fc400078ec0ff */
[----:B------:R-:W-:Y:S02]  /*0b30*/  ISETP.GT.U32.AND P3, PT, R14, R15, PT ;  /* 0x0000000f0e00720c */ /* 0x000fe40003f64070 */
[----:B------:R-:W-:Y:S01]  /*0b40*/  ISETP.GE.AND P2, PT, R9, RZ, PT ;  /* 0x000000ff0900720c */ /* 0x000fe20003f46270 */
[----:B------:R-:W-:Y:S01]  /*0b50*/  IMAD.IADD R25, R25, 0x1, R22 ;  /* 0x0000000119197824 */ /* 0x000fe200078e0216 */
[----:B------:R-:W-:Y:S01]  /*0b60*/  ISETP.GE.AND P6, PT, R7, RZ, PT ;  /* 0x000000ff0700720c */ /* 0x000fe20003fc6270 */
[----:B------:R-:W-:Y:S01]  /*0b70*/  IMAD.MOV.U32 R22, RZ, RZ, R20 ;  /* 0x000000ffff167224 */ /* 0x000fe200078e0014 */
[----:B------:R-:W-:Y:S01]  /*0b80*/  ISETP.NE.AND P0, PT, RZ, c[0x0][0x178], PT ;  /* 0x00005e00ff007a0c */ /* 0x000fe20003f05270 */
[----:B------:R-:W-:Y:S01]  /*0b90*/  @!P4 IMAD.IADD R28, R28, 0x1, -R13 ;  /* 0x000000011c1cc824 */ /* 0x000fe200078e0a0d */
[----:B------:R-:W-:Y:S01]  /*0ba0*/  LOP3.LUT R13, RZ, c[0x0][0x17c], RZ, 0x33, !PT ;  /* 0x00005f00ff0d7a12 */ /* 0x000fe200078e33ff */
[----:B------:R-:W-:Y:S01]  /*0bb0*/  @!P1 IMAD.MOV R22, RZ, RZ, -R22 ;  /* 0x000000ffff169224 */ /* 0x000fe200078e0a16 */
[----:B------:R-:W-:-:S02]  /*0bc0*/  ISETP.GE.AND P1, PT, R11, RZ, PT ;  /* 0x000000ff0b00720c */ /* 0x000fc40003f26270 */
[----:B------:R-:W-:Y:S01]  /*0bd0*/  SHF.R.S32.HI R17, RZ, 0x1f, R12 ;  /* 0x0000001fff117819 */ /* 0x000fe2000001140c */
[----:B------:R-:W-:Y:S01]  /*0be0*/  @!P3 IMAD.IADD R15, R15, 0x1, -R14 ;  /* 0x000000010f0fb824 */ /* 0x000fe200078e0a0e */
[----:B------:R-:W-:Y:S01]  /*0bf0*/  ISETP.NE.AND P3, PT, RZ, c[0x0][0x17c], PT ;  /* 0x00005f00ff007a0c */ /* 0x000fe20003f65270 */
[----:B------:R-:W-:Y:S01]  /*0c00*/  @!P2 IMAD.MOV R18, RZ, RZ, -R18 ;  /* 0x000000ffff12a224 */ /* 0x000fe200078e0a12 */
[----:B------:R-:W-:Y:S01]  /*0c10*/  LEA R45, P2, R51, c[0x0][0x160], 0x1 ;  /* 0x00005800332d7a11 */ /* 0x000fe200078408ff */
[----:B------:R-:W-:Y:S01]  /*0c20*/  @!P6 IMAD.MOV R28, RZ, RZ, -R28 ;  /* 0x000000ffff1ce224 */ /* 0x000fe200078e0a1c */
[C---:B------:R-:W-:Y:S02]  /*0c30*/  SEL R14, R13.reuse, R16, !P3 ;  /* 0x000000100d0e7207 */ /* 0x040fe40005800000 */
[C---:B------:R-:W-:Y:S02]  /*0c40*/  SEL R20, R13.reuse, R18, !P3 ;  /* 0x000000120d147207 */ /* 0x040fe40005800000 */
[C---:B------:R-:W-:Y:S01]  /*0c50*/  SEL R22, R13.reuse, R22, !P3 ;  /* 0x000000160d167207 */ /* 0x040fe20005800000 */
[----:B------:R-:W-:Y:S01]  /*0c60*/  @!P1 IMAD.MOV R15, RZ, RZ, -R15 ;  /* 0x000000ffff0f9224 */ /* 0x000fe200078e0a0f */
[----:B------:R-:W-:Y:S01]  /*0c70*/  SEL R13, R13, R28, !P3 ;  /* 0x0000001c0d0d7207 */ /* 0x000fe20005800000 */
[----:B------:R-:W-:Y:S01]  /*0c80*/  IMAD R14, R14, c[0x0][0x190], RZ ;  /* 0x000064000e0e7a24 */ /* 0x000fe200078e02ff */
[----:B------:R-:W-:Y:S01]  /*0c90*/  LEA.HI.X.SX32 R51, R51, c[0x0][0x164], 0x1, P2 ;  /* 0x0000590033337a11 */ /* 0x000fe200010f0eff */
[----:B------:R-:W-:Y:S01]  /*0ca0*/  IMAD R35, R20, c[0x0][0x190], RZ ;  /* 0x0000640014237a24 */ /* 0x000fe200078e02ff */
[----:B------:R-:W-:Y:S01]  /*0cb0*/  LEA R49, P3, R55, c[0x0][0x160], 0x1 ;  /* 0x0000580037317a11 */ /* 0x000fe200078608ff */
[----:B------:R-:W-:Y:S01]  /*0cc0*/  IMAD R22, R22, c[0x0][0x190], RZ ;  /* 0x0000640016167a24 */ /* 0x000fe200078e02ff */
[----:B------:R-:W-:Y:S01]  /*0cd0*/  LEA R53, P2, R59, c[0x0][0x160], 0x1 ;  /* 0x000058003b357a11 */ /* 0x000fe200078408ff */
[----:B------:R-:W-:Y:S01]  /*0ce0*/  IMAD R13, R13, c[0x0][0x190], RZ ;  /* 0x000064000d0d7a24 */ /* 0x000fe200078e02ff */
[----:B------:R-:W-:-:S02]  /*0cf0*/  @!P0 LOP3.LUT R15, RZ, c[0x0][0x178], RZ, 0x33, !PT ;  /* 0x00005e00ff0f8a12 */ /* 0x000fc400078e33ff */
[----:B------:R-:W-:Y:S02]  /*0d00*/  LOP3.LUT R24, R21, 0x1fe, RZ, 0xc0, !PT ;  /* 0x000001fe15187812 */ /* 0x000fe400078ec0ff */
[----:B------:R-:W-:Y:S01]  /*0d10*/  LOP3.LUT R26, R5, 0x200, RZ, 0xc0, !PT ;  /* 0x00000200051a7812 */ /* 0x000fe200078ec0ff */
[----:B------:R-:W-:Y:S01]  /*0d20*/  IMAD R15, R15, c[0x0][0x184], RZ ;  /* 0x000061000f0f7a24 */ /* 0x000fe200078e02ff */
[----:B------:R-:W-:Y:S02]  /*0d30*/  LEA.HI.X.SX32 R55, R55, c[0x0][0x164], 0x1, P3 ;  /* 0x0000590037377a11 */ /* 0x000fe400018f0eff */
[----:B------:R-:W-:Y:S01]  /*0d40*/  LEA.HI.X.SX32 R59, R59, c[0x0][0x164], 0x1, P2 ;  /* 0x000059003b3b7a11 */ /* 0x000fe200010f0eff */
[----:B------:R-:W-:Y:S01]  /*0d50*/  IMAD.IADD R26, R26, 0x1, R23 ;  /* 0x000000011a1a7824 */ /* 0x000fe200078e0217 */
[----:B------:R-:W-:Y:S01]  /*0d60*/  LEA.HI R12, R17, R12, RZ, 0x5 ;  /* 0x0000000c110c7211 */ /* 0x000fe200078f28ff */
[----:B------:R-:W-:Y:S01]  /*0d70*/  IMAD.WIDE R28, R15, 0x2, RZ ;  /* 0x000000020f1c7825 */ /* 0x000fe200078e02ff */
[----:B------:R-:W-:Y:S01]  /*0d80*/  LEA R57, P4, R41, c[0x0][0x160], 0x1 ;  /* 0x0000580029397a11 */ /* 0x000fe200078808ff */
[----:B------:R-:W-:Y:S01]  /*0d90*/  CS2R R16, SRZ ;  /* 0x0000000000107805 */ /* 0x000fe2000001ff00 */
[----:B------:R-:W-:-:S02]  /*0da0*/  LEA R36, P0, R14, c[0x0][0x168], 0x1 ;  /* 0x00005a000e247a11 */ /* 0x000fc400078008ff */
[----:B------:R-:W-:Y:S02]  /*0db0*/  LEA R34, P1, R35, c[0x0][0x168], 0x1 ;  /* 0x00005a0023227a11 */ /* 0x000fe400078208ff */
[----:B------:R-:W-:Y:S02]  /*0dc0*/  LEA R32, P2, R22, c[0x0][0x168], 0x1 ;  /* 0x00005a0016207a11 */ /* 0x000fe400078408ff */
[----:B------:R-:W-:Y:S02]  /*0dd0*/  LEA R20, P3, R13, c[0x0][0x168], 0x1 ;  /* 0x00005a000d147a11 */ /* 0x000fe400078608ff */
[----:B------:R-:W-:Y:S02]  /*0de0*/  LOP3.LUT R24, R24, 0x30, R19, 0x78, !PT ;  /* 0x0000003018187812 */ /* 0x000fe400078e7813 */
[----:B------:R-:W-:Y:S01]  /*0df0*/  CS2R R18, SRZ ;  /* 0x0000000000127805 */ /* 0x000fe2000001ff00 */
[----:B------:R-:W-:Y:S02]  /*0e00*/  SHF.R.S32.HI R40, RZ, 0x5, R12 ;  /* 0x00000005ff287819 */ /* 0x000fe4000001140c */
[----:B------:R-:W-:-:S02]  /*0e10*/  LEA.HI.X.SX32 R41, R41, c[0x0][0x164], 0x1, P4 ;  /* 0x0000590029297a11 */ /* 0x000fc400020f0eff */
[----:B------:R-:W-:Y:S02]  /*0e20*/  LEA.HI.X.SX32 R37, R14, c[0x0][0x16c], 0x1, P0 ;  /* 0x00005b000e257a11 */ /* 0x000fe400000f0eff */
[----:B------:R-:W-:Y:S02]  /*0e30*/  LEA.HI.X.SX32 R35, R35, c[0x0][0x16c], 0x1, P1 ;  /* 0x00005b0023237a11 */ /* 0x000fe400008f0eff */
[----:B------:R-:W-:Y:S02]  /*0e40*/  LEA.HI.X.SX32 R33, R22, c[0x0][0x16c], 0x1, P2 ;  /* 0x00005b0016217a11 */ /* 0x000fe400010f0eff */
[----:B------:R-:W-:Y:S02]  /*0e50*/  LEA.HI.X.SX32 R21, R13, c[0x0][0x16c], 0x1, P3 ;  /* 0x00005b000d157a11 */ /* 0x000fe400018f0eff */
.L_x_1:
[----:B------:R-:W-:Y:S02]  /*0e60*/  ISETP.GE.AND P0, PT, R4, UR4, PT ;  /* 0x0000000404007c0c */ /* 0x000fe4000bf06270 */
[----:B------:R-:W-:Y:S02]  /*0e70*/  IADD3 R14, P1, R28, R49, RZ ;  /* 0x000000311c0e7210 */ /* 0x000fe40007f3e0ff */
[----:B------:R-:W-:-:S02]  /*0e80*/  ISETP.GE.AND P2, PT, R38, UR4, PT ;  /* 0x0000000426007c0c */ /* 0x000fc4000bf46270 */
[----:B------:R-:W-:Y:S01]  /*0e90*/  PRMT R50, RZ, 0x7610, R50 ;  /* 0x00007610ff327816 */ /* 0x000fe20000000032 */
[----:B------:R-:W-:Y:S01]  /*0ea0*/  IMAD.X R15, R29, 0x1, R55, P1 ;  /* 0x000000011d0f7824 */ /* 0x000fe200008e0637 */
[----:B------:R-:W-:Y:S02]  /*0eb0*/  IADD3 R12, P1, R28, R57, RZ ;  /* 0x000000391c0c7210 */ /* 0x000fe40007f3e0ff */
[----:B------:R-:W-:-:S03]  /*0ec0*/  PRMT R44, RZ, 0x7610, R44 ;  /* 0x00007610ff2c7816 */ /* 0x000fc6000000002c */
[----:B------:R-:W-:Y:S01]  /*0ed0*/  IMAD.X R13, R29, 0x1, R41, P1 ;  /* 0x000000011d0d7824 */ /* 0x000fe200008e0629 */
[----:B------:R0:W2:Y:S01]  /*0ee0*/  @!P0 LDG.E.U16 R50, [R14.64] ;  /* 0x000000060e328981 */ /* 0x0000a2000c1e1500 */
[C---:B------:R-:W-:Y:S02]  /*0ef0*/  IADD3 R30, P0, R28.reuse, R53, RZ ;  /* 0x000000351c1e7210 */ /* 0x040fe40007f1e0ff */
[----:B------:R-:W-:Y:S01]  /*0f00*/  ISETP.GE.AND P1, PT, R27, UR4, PT ;  /* 0x000000041b007c0c */ /* 0x000fe2000bf26270 */
[----:B------:R1:W3:Y:S01]  /*0f10*/  @!P2 LDG.E.U16 R44, [R12.64] ;  /* 0x000000060c2ca981 */ /* 0x0002e2000c1e1500 */
[----:B------:R-:W-:Y:S01]  /*0f20*/  ISETP.GE.AND P2, PT, R3, UR4, PT ;  /* 0x0000000403007c0c */ /* 0x000fe2000bf46270 */
[----:B------:R-:W-:Y:S01]  /*0f30*/  IMAD.X R31, R29, 0x1, R59, P0 ;  /* 0x000000011d1f7824 */ /* 0x000fe200000e063b */
[----:B------:R-:W-:Y:S02]  /*0f40*/  IADD3 R22, P0, R28, R45, RZ ;  /* 0x0000002d1c167210 */ /* 0x000fe40007f1e0ff */
[----:B------:R-:W-:-:S02]  /*0f50*/  PRMT R61, RZ, 0x7610, R61 ;  /* 0x00007610ff3d7816 */ /* 0x000fc4000000003d */
[----:B------:R-:W-:Y:S01]  /*0f60*/  PRMT R48, RZ, 0x7610, R48 ;  /* 0x00007610ff307816 */ /* 0x000fe20000000030 */
[----:B------:R-:W-:-:S04]  /*0f70*/  IMAD.X R23, R29, 0x1, R51, P0 ;  /* 0x000000011d177824 */ /* 0x000fc800000e0633 */
[----:B------:R4:W5:Y:S01]  /*0f80*/  @!P1 LDG.E.U16 R61, [R30.64] ;  /* 0x000000061e3d9981 */ /* 0x000962000c1e1500 */
[----:B------:R-:W-:-:S03]  /*0f90*/  ISETP.GE.AND P1, PT, R2, UR4, PT ;  /* 0x0000000402007c0c */ /* 0x000fc6000bf26270 */
[----:B------:R-:W5:Y:S01]  /*0fa0*/  @!P2 LDG.E.U16 R48, [R22.64] ;  /* 0x000000061630a981 */ /* 0x000f62000c1e1500 */
[----:B------:R-:W-:-:S03]  /*0fb0*/  PRMT R52, RZ, 0x7610, R52 ;  /* 0x00007610ff347816 */ /* 0x000fc60000000034 */
[----:B------:R-:W-:Y:S01]  /*0fc0*/  BAR.SYNC.DEFER_BLOCKING 0x0 ;  /* 0x0000000000007b1d */ /* 0x000fe20000010000 */
[----:B----4-:R-:W-:Y:S02]  /*0fd0*/  IMAD.MOV.U32 R30, RZ, RZ, R20 ;  /* 0x000000ffff1e7224 */ /* 0x010fe400078e0014 */
[----:B------:R-:W-:Y:S01]  /*0fe0*/  IMAD.MOV.U32 R31, RZ, RZ, R21 ;  /* 0x000000ffff1f7224 */ /* 0x000fe200078e0015 */
[----:B------:R-:W-:Y:S01]  /*0ff0*/  PRMT R54, RZ, 0x7610, R54 ;  /* 0x00007610ff367816 */ /* 0x000fe20000000036 */
[C---:B0-----:R-:W-:Y:S01]  /*1000*/  IMAD.WIDE R14, R39.reuse, 0x2, R32 ;  /* 0x00000002270e7825 */ /* 0x041fe200078e0220 */
[----:B------:R-:W-:Y:S02]  /*1010*/  PRMT R56, RZ, 0x7610, R56 ;  /* 0x00007610ff387816 */ /* 0x000fe40000000038 */
[----:B------:R-:W-:Y:S01]  /*1020*/  PRMT R58, RZ, 0x7610, R58 ;  /* 0x00007610ff3a7816 */ /* 0x000fe2000000003a */
[----:B------:R-:W-:-:S04]  /*1030*/  IMAD.WIDE R20, R39, 0x2, R30 ;  /* 0x0000000227147825 */ /* 0x000fc800078e021e */
[----:B-1----:R-:W-:-:S04]  /*1040*/  IMAD.WIDE R12, R39, 0x2, R34 ;  /* 0x00000002270c7825 */ /* 0x002fc800078e0222 */
[----:B------:R-:W-:Y:S01]  /*1050*/  IMAD.WIDE R46, R39, 0x2, R36 ;  /* 0x00000002272e7825 */ /* 0x000fe200078e0224 */
[----:B------:R-:W4:Y:S04]  /*1060*/  @!P1 LDG.E.U16 R52, [R20.64] ;  /* 0x0000000614349981 */ /* 0x000f28000c1e1500 */
[----:B------:R-:W4:Y:S04]  /*1070*/  @!P1 LDG.E.U16 R54, [R14.64] ;  /* 0x000000060e369981 */ /* 0x000f28000c1e1500 */
[----:B------:R-:W4:Y:S04]  /*1080*/  @!P1 LDG.E.U16 R56, [R12.64] ;  /* 0x000000060c389981 */ /* 0x000f28000c1e1500 */
[----:B------:R-:W4:Y:S01]  /*1090*/  @!P1 LDG.E.U16 R58, [R46.64] ;  /* 0x000000062e3a9981 */ /* 0x000f22000c1e1500 */
[----:B------:R-:W-:-:S04]  /*10a0*/  IADD3 R40, R40, -0x1, RZ ;  /* 0xffffffff28287810 */ /* 0x000fc80007ffe0ff */
[----:B------:R-:W-:Y:S01]  /*10b0*/  ISETP.NE.U32.AND P0, PT, R40, RZ, PT ;  /* 0x000000ff2800720c */ /* 0x000fe20003f05070 */
[----:B------:R-:W-:Y:S01]  /*10c0*/  IMAD.WIDE R30, R43, 0x2, R30 ;  /* 0x000000022b1e7825 */ /* 0x000fe200078e021e */
[----:B------:R-:W-:-:S03]  /*10d0*/  UIADD3 UR4, UR4, -0x20, URZ ;  /* 0xffffffe004047890 */ /* 0x000fc6000fffe03f */
[----:B------:R-:W-:-:S04]  /*10e0*/  IMAD.WIDE R36, R43, 0x2, R36 ;  /* 0x000000022b247825 */ /* 0x000fc800078e0224 */
[----:B------:R-:W-:-:S04]  /*10f0*/  IMAD.WIDE R34, R43, 0x2, R34 ;  /* 0x000000022b227825 */ /* 0x000fc800078e0222 */
[----:B------:R-:W-:-:S04]  /*1100*/  IMAD.WIDE R32, R43, 0x2, R32 ;  /* 0x000000022b207825 */ /* 0x000fc800078e0220 */
[----:B------:R-:W-:Y:S01]  /*1110*/  IMAD.WIDE R28, R42, 0x2, R28 ;  /* 0x000000022a1c7825 */ /* 0x000fe200078e021c */
[----:B--2---:R-:W-:Y:S04]  /*1120*/  STS.U16 [R24], R50 ;  /* 0x0000003218007388 */ /* 0x004fe80000000400 */
[----:B---3--:R-:W-:Y:S04]  /*1130*/  STS.U16 [R24+0x200], R44 ;  /* 0x0002002c18007388 */ /* 0x008fe80000000400 */
[----:B-----5:R-:W-:Y:S04]  /*1140*/  STS.U16 [R24+0x400], R61 ;  /* 0x0004003d18007388 */ /* 0x020fe80000000400 */
[----:B------:R-:W-:Y:S04]  /*1150*/  STS.U16 [R24+0x600], R48 ;  /* 0x0006003018007388 */ /* 0x000fe80000000400 */
[----:B----4-:R-:W-:Y:S04]  /*1160*/  STS.U16 [R24+0x800], R52 ;  /* 0x0008003418007388 */ /* 0x010fe80000000400 */
[----:B------:R-:W-:Y:S04]  /*1170*/  STS.U16 [R24+0xa00], R54 ;  /* 0x000a003618007388 */ /* 0x000fe80000000400 */
[----:B------:R-:W-:Y:S04]  /*1180*/  STS.U16 [R24+0xc00], R56 ;  /* 0x000c003818007388 */ /* 0x000fe80000000400 */
[----:B------:R-:W-:Y:S04]  /*1190*/  STS.U16 [R24+0xe00], R58 ;  /* 0x000e003a18007388 */ /* 0x000fe80000000400 */
[----:B------:R-:W-:Y:S06]  /*11a0*/  BAR.SYNC.DEFER_BLOCKING 0x0 ;  /* 0x0000000000007b1d */ /* 0x000fec0000010000 */
[----:B------:R-:W-:Y:S04]  /*11b0*/  LDSM.16.MT88.4 R20, [R26] ;  /* 0x000000001a14783b */ /* 0x000fe80000004200 */
[----:B------:R-:W0:Y:S02]  /*11c0*/  LDSM.16.M88.4 R12, [R25+0x800] ;  /* 0x00080000190c783b */ /* 0x000e240000000200 */
[----:B0-----:R-:W-:Y:S02]  /*11d0*/  HMMA.16816.F32.BF16 R16, R20, R12, R16 ;  /* 0x0000000c1410723c */ /* 0x001fe40000041810 */
[----:B------:R-:W0:Y:S11]  /*11e0*/  LDSM.16.MT88.4 R20, [R26+0x400] ;  /* 0x000400001a14783b */ /* 0x000e360000004200 */
[----:B------:R-:W-:Y:S11]  /*11f0*/  @!UPT UIADD3 URZ, URZ, URZ, URZ ;  /* 0x0000003f3f3ff290 */ /* 0x000ff6000fffe03f */
[----:B0-----:R-:W-:Y:S07]  /*1200*/  HMMA.16816.F32.BF16 R16, R20, R14, R16 ;  /* 0x0000000e1410723c */ /* 0x001fee0000041810 */
[----:B------:R-:W-:Y:S02]  /*1210*/  IMAD.MOV.U32 R20, RZ, RZ, R30 ;  /* 0x000000ffff147224 */ /* 0x000fe400078e001e */
[----:B------:R-:W-:Y:S01]  /*1220*/  IMAD.MOV.U32 R21, RZ, RZ, R31 ;  /* 0x000000ffff157224 */ /* 0x000fe200078e001f */
[----:B------:R-:W-:Y:S05]  /*1230*/  @P0 BRA `(.L_x_1) ;  /* 0xfffffc2000000947 */ /* 0x000fea000383ffff */
[----:B------:R-:W-:-:S09]  /*1240*/  NOP ;  /* 0x0000000000007918 */ /* 0x000fd20000000000 */
[----:B------:R-:W-:Y:S02]  /*1250*/  F2FP.BF16.PACK_AB R18, R19, R18 ;  /* 0x000000121312723e */ /* 0x000fe400000010ff */
[----:B------:R-:W-:-:S07]  /*1260*/  F2FP.BF16.PACK_AB R16, R17, R16 ;  /* 0x000000101110723e */ /* 0x000fce00000010ff */
.L_x_0:
[----:B------:R-:W-:Y:S01]  /*1270*/  BAR.SYNC.DEFER_BLOCKING 0x0 ;  /* 0x0000000000007b1d */ /* 0x000fe20000010000 */
[----:B------:R-:W-:Y:S01]  /*1280*/  LOP3.LUT R5, R5, 0x60, RZ, 0xc0, !PT ;  /* 0x0000006005057812 */ /* 0x000fe200078ec0ff */
[----:B------:R-:W-:Y:S01]  /*1290*/  IMAD.SHL.U32 R3, R0, 0x4, RZ ;  /* 0x0000000400037824 */ /* 0x000fe200078e00ff */
[--C-:B------:R-:W-:Y:S01]  /*12a0*/  SHF.R.S32.HI R4, RZ, 0x7, R0.reuse ;  /* 0x00000007ff047819 */ /* 0x100fe20000011400 */
[----:B------:R-:W-:Y:S01]  /*12b0*/  IMAD R12, R10, c[0x0][0x198], RZ ;  /* 0x000066000a0c7a24 */ /* 0x000fe200078e02ff */
[----:B------:R-:W-:-:S02]  /*12c0*/  SHF.R.U32.HI R2, RZ, 0x4, R0 ;  /* 0x00000004ff027819 */ /* 0x000fc40000011600 */
[----:B------:R-:W-:Y:S02]  /*12d0*/  LOP3.LUT R5, R5, 0x1c, R0, 0xf8, !PT ;  /* 0x0000001c05057812 */ /* 0x000fe400078ef800 */
[----:B------:R-:W-:Y:S02]  /*12e0*/  SGXT R4, R4, 0x1 ;  /* 0x000000010404781a */ /* 0x000fe40000000200 */
[----:B------:R-:W-:Y:S02]  /*12f0*/  LOP3.LUT R6, R6, 0x600, RZ, 0xc0, !PT ;  /* 0x0000060006067812 */ /* 0x000fe400078ec0ff */
[--C-:B------:R-:W-:Y:S02]  /*1300*/  LOP3.LUT R2, R2, 0x102, R3.reuse, 0xc8, !PT ;  /* 0x0000010202027812 */ /* 0x100fe400078ec803 */
[----:B------:R-:W-:Y:S02]  /*1310*/  LOP3.LUT R5, R5, 0x440, R4, 0x78, !PT ;  /* 0x0000044005057812 */ /* 0x000fe400078e7804 */
[----:B------:R-:W-:-:S02]  /*1320*/  LOP3.LUT R3, R6, 0xfc, R3, 0xf8, !PT ;  /* 0x000000fc06037812 */ /* 0x000fc400078ef803 */
[----:B------:R-:W-:Y:S02]  /*1330*/  SHF.R.U32.HI R0, RZ, 0x1, R0 ;  /* 0x00000001ff007819 */ /* 0x000fe40000011600 */
[----:B------:R-:W-:Y:S02]  /*1340*/  LOP3.LUT R2, R2, R5, RZ, 0xfc, !PT ;  /* 0x0000000502027212 */ /* 0x000fe400078efcff */
[--C-:B------:R-:W-:Y:S02]  /*1350*/  LOP3.LUT R4, R3, 0x60, R0.reuse, 0x78, !PT ;  /* 0x0000006003047812 */ /* 0x100fe400078e7800 */
[----:B------:R-:W-:Y:S01]  /*1360*/  PRMT R0, R16, 0x7632, R0 ;  /* 0x0000763210007816 */ /* 0x000fe20000000000 */
[----:B------:R-:W-:Y:S01]  /*1370*/  STS.U16 [R2], R16 ;  /* 0x0000001002007388 */ /* 0x000fe20000000400 */
[----:B------:R-:W-:Y:S02]  /*1380*/  LOP3.LUT R3, R2, 0x20, RZ, 0x3c, !PT ;  /* 0x0000002002037812 */ /* 0x000fe400078e3cff */
[----:B------:R-:W-:Y:S01]  /*1390*/  PRMT R5, R18, 0x7632, R5 ;  /* 0x0000763212057816 */ /* 0x000fe20000000005 */
[----:B------:R0:W-:Y:S01]  /*13a0*/  STS.U16 [R2+0x80], R0 ;  /* 0x0000800002007388 */ /* 0x0001e20000000400 */
[C---:B------:R-:W-:Y:S01]  /*13b0*/  ISETP.GE.AND P0, PT, R11.reuse, c[0x0][0x178], PT ;  /* 0x00005e000b007a0c */ /* 0x040fe20003f06270 */
[----:B------:R-:W-:-:S02]  /*13c0*/  IMAD R11, R11, c[0x0][0x194], RZ ;  /* 0x000065000b0b7a24 */ /* 0x000fc400078e02ff */
[----:B------:R-:W-:Y:S01]  /*13d0*/  STS.U16 [R3+0x200], R18 ;  /* 0x0002001203007388 */ /* 0x000fe20000000400 */
[C---:B------:R-:W-:Y:S01]  /*13e0*/  ISETP.LT.AND P3, PT, R7.reuse, c[0x0][0x17c], !P0 ;  /* 0x00005f0007007a0c */ /* 0x040fe20004761270 */
[----:B------:R-:W-:Y:S01]  /*13f0*/  IMAD R7, R7, c[0x0][0x198], RZ ;  /* 0x0000660007077a24 */ /* 0x000fe200078e02ff */
[C---:B------:R-:W-:Y:S01]  /*1400*/  ISETP.LT.AND P2, PT, R8.reuse, c[0x0][0x17c], !P0 ;  /* 0x00005f0008007a0c */ /* 0x040fe20004741270 */
[----:B------:R1:W-:Y:S04]  /*1410*/  STS.U16 [R3+0x280], R5 ;  /* 0x0002800503007388 */ /* 0x0003e80000000400 */
[----:B------:R-:W-:Y:S01]  /*1420*/  BAR.SYNC.DEFER_BLOCKING 0x0 ;  /* 0x0000000000007b1d */ /* 0x000fe20000010000 */
[----:B0-----:R-:W-:Y:S01]  /*1430*/  IMAD R0, R8, c[0x0][0x198], RZ ;  /* 0x0000660008007a24 */ /* 0x001fe200078e02ff */
[----:B------:R-:W-:-:S02]  /*1440*/  LEA R8, P4, R11, c[0x0][0x170], 0x1 ;  /* 0x00005c000b087a11 */ /* 0x000fc400078808ff */
[C---:B------:R-:W-:Y:S01]  /*1450*/  ISETP.LT.AND P1, PT, R9.reuse, c[0x0][0x17c], !P0 ;  /* 0x00005f0009007a0c */ /* 0x040fe20004721270 */
[----:B------:R-:W-:Y:S01]  /*1460*/  IMAD R9, R9, c[0x0][0x198], RZ ;  /* 0x0000660009097a24 */ /* 0x000fe200078e02ff */
[----:B------:R-:W-:Y:S02]  /*1470*/  LEA.HI.X.SX32 R11, R11, c[0x0][0x174], 0x1, P4 ;  /* 0x00005d000b0b7a11 */ /* 0x000fe400020f0eff */
[----:B------:R-:W-:Y:S02]  /*1480*/  ISETP.LT.AND P0, PT, R10, c[0x0][0x17c], !P0 ;  /* 0x00005f000a007a0c */ /* 0x000fe40004701270 */
[-C--:B------:R-:W-:Y:S02]  /*1490*/  LEA R2, P4, R7, R8.reuse, 0x1 ;  /* 0x0000000807027211 */ /* 0x080fe400078808ff */
[----:B------:R-:W-:Y:S02]  /*14a0*/  LEA R6, P5, R9, R8, 0x1 ;  /* 0x0000000809067211 */ /* 0x000fe400078a08ff */
[----:B-1----:R-:W-:-:S02]  /*14b0*/  LEA.HI.X.SX32 R3, R7, R11, 0x1, P4 ;  /* 0x0000000b07037211 */ /* 0x002fc400020f0eff */
[-C--:B------:R-:W-:Y:S01]  /*14c0*/  LEA.HI.X.SX32 R7, R9, R11.reuse, 0x1, P5 ;  /* 0x0000000b09077211 */ /* 0x080fe200028f0eff */
[----:B------:R-:W0:Y:S04]  /*14d0*/  LDS R13, [R4] ;  /* 0x00000000040d7984 */ /* 0x000e280000000800 */
[----:B------:R1:W2:Y:S02]  /*14e0*/  LDS R15, [R4+0x100] ;  /* 0x00010000040f7984 */ /* 0x0002a40000000800 */
[-C--:B-1----:R-:W-:Y:S02]  /*14f0*/  LEA R4, P6, R0, R8.reuse, 0x1 ;  /* 0x0000000800047211 */ /* 0x082fe400078c08ff */
[----:B------:R-:W-:Y:S02]  /*1500*/  LEA R8, P4, R12, R8, 0x1 ;  /* 0x000000080c087211 */ /* 0x000fe400078808ff */
[----:B------:R-:W-:-:S02]  /*1510*/  LEA.HI.X.SX32 R5, R0, R11, 0x1, P6 ;  /* 0x0000000b00057211 */ /* 0x000fc400030f0eff */
[----:B------:R-:W-:Y:S02]  /*1520*/  LEA.HI.X.SX32 R9, R12, R11, 0x1, P4 ;  /* 0x0000000b0c097211 */ /* 0x000fe400020f0eff */
[----:B0-----:R-:W-:Y:S01]  /*1530*/  PRMT R0, R13, 0x7632, R0 ;  /* 0x000076320d007816 */ /* 0x001fe20000000000 */
[----:B------:R0:W-:Y:S04]  /*1540*/  @P3 STG.E.U16 [R2.64], R13 ;  /* 0x0000000d02003986 */ /* 0x0001e8000c101506 */
[----:B------:R0:W-:Y:S04]  /*1550*/  @P2 STG.E.U16 [R4.64], R0 ;  /* 0x0000000004002986 */ /* 0x0001e8000c101506 */
[----:B--2---:R0:W-:Y:S01]  /*1560*/  @P1 STG.E.U16 [R6.64], R15 ;  /* 0x0000000f06001986 */ /* 0x0041e2000c101506 */
[----:B------:R-:W-:Y:S05]  /*1570*/  @!P0 EXIT ;  /* 0x000000000000894d */ /* 0x000fea0003800000 */
[----:B0-----:R-:W-:-:S05]  /*1580*/  PRMT R4, R15, 0x7632, R4 ;  /* 0x000076320f047816 */ /* 0x001fca0000000004 */
[----:B------:R-:W-:Y:S01]  /*1590*/  STG.E.U16 [R8.64], R4 ;  /* 0x0000000408007986 */ /* 0x000fe2000c101506 */
[----:B------:R-:W-:Y:S05]  /*15a0*/  EXIT ;  /* 0x000000000000794d */ /* 0x000fea0003800000 */
.L_x_2:
[----:B------:R-:W-:-:S00]  /*15b0*/  BRA `(.L_x_2) ;  /* 0xfffffff000007947 */ /* 0x000fc0000383ffff */
[----:B------:R-:W-:-:S00]  /*15c0*/  NOP ;  /* 0x0000000000007918 */ /* 0x000fc00000000000 */
        /* <DEDUP_REMOVED lines=11> */
.L_x_3:


//--------------------- .nv.shared.matmul_kernel  --------------------------
	.section	.nv.shared.matmul_kernel,"aw",@nobits
	.sectionflags	@""
	.align	16
